	.headerflags	@"EF_CUDA_TEXMODE_UNIFIED EF_CUDA_64BIT_ADDRESS EF_CUDA_ACCELERATORS EF_CUDA_SM90 EF_CUDA_VIRTUAL_SM(EF_CUDA_SM90)"
	.elftype	@"ET_EXEC"


//--------------------- .nv.info                  --------------------------
	.section	.nv.info,"",@"SHT_CUDA_INFO"
	.align	4


	//----- nvinfo : EIATTR_REGCOUNT
	.align		4
        /*0000*/ 	.byte	0x04, 0x2f
        /*0002*/ 	.short	(.L_3 - .L_2)
	.align		4
.L_2:
        /*0004*/ 	.word	index@(triton_poi_fused__native_batch_norm_legit_no_training_mul_softplus_tanh_34)
        /*0008*/ 	.word	0x0000001b


	//----- nvinfo : EIATTR_MIN_STACK_SIZE
	.align		4
.L_3:
        /*000c*/ 	.byte	0x04, 0x12
        /*000e*/ 	.short	(.L_5 - .L_4)
	.align		4
.L_4:
        /*0010*/ 	.word	index@(triton_poi_fused__native_batch_norm_legit_no_training_mul_softplus_tanh_34)
        /*0014*/ 	.word	0x00000000


	//----- nvinfo : EIATTR_FRAME_SIZE
	.align		4
.L_5:
        /*0018*/ 	.byte	0x04, 0x11
        /*001a*/ 	.short	(.L_7 - .L_6)
	.align		4
.L_6:
        /*001c*/ 	.word	index@(triton_poi_fused__native_batch_norm_legit_no_training_mul_softplus_tanh_34)
        /*0020*/ 	.word	0x00000000


	//----- nvinfo : EIATTR_MIN_STACK_SIZE
	.align		4
.L_7:
        /*0024*/ 	.byte	0x04, 0x12
        /*0026*/ 	.short	(.L_9 - .L_8)
	.align		4
.L_8:
        /*0028*/ 	.word	index@(triton_poi_fused__native_batch_norm_legit_no_training_mul_softplus_tanh_34)
        /*002c*/ 	.word	0x00000000
.L_9:


//--------------------- .nv.info.triton_poi_fused__native_batch_norm_legit_no_training_mul_softplus_tanh_34 --------------------------
	.section	.nv.info.triton_poi_fused__native_batch_norm_legit_no_training_mul_softplus_tanh_34,"",@"SHT_CUDA_INFO"
	.sectionflags	@""
	.align	4


	//----- nvinfo : EIATTR_CUDA_API_VERSION
	.align		4
        /*0000*/ 	.byte	0x04, 0x37
        /*0002*/ 	.short	(.L_11 - .L_10)
.L_10:
        /*0004*/ 	.word	0x0000007c


	//----- nvinfo : EIATTR_KPARAM_INFO
	.align		4
.L_11:
        /*0008*/ 	.byte	0x04, 0x17
        /*000a*/ 	.short	(.L_13 - .L_12)
.L_12:
        /*000c*/ 	.word	0x00000000
        /*0010*/ 	.short	0x0007
        /*0012*/ 	.short	0x0034
        /*0014*/ 	.byte	0x00, 0xf0, 0x11, 0x00


	//----- nvinfo : EIATTR_KPARAM_INFO
	.align		4
.L_13:
        /*0018*/ 	.byte	0x04, 0x17
        /*001a*/ 	.short	(.L_15 - .L_14)
.L_14:
        /*001c*/ 	.word	0x00000000
        /*0020*/ 	.short	0x0006
        /*0022*/ 	.short	0x0030
        /*0024*/ 	.byte	0x00, 0xf0, 0x11, 0x00


	//----- nvinfo : EIATTR_KPARAM_INFO
	.align		4
.L_15:
        /*0028*/ 	.byte	0x04, 0x17
        /*002a*/ 	.short	(.L_17 - .L_16)
.L_16:
        /*002c*/ 	.word	0x00000000
        /*0030*/ 	.short	0x0005
        /*0032*/ 	.short	0x0028
        /*0034*/ 	.byte	0x00, 0xf4, 0x21, 0x00


	//----- nvinfo : EIATTR_KPARAM_INFO
	.align		4
.L_17:
        /*0038*/ 	.byte	0x04, 0x17
        /*003a*/ 	.short	(.L_19 - .L_18)
.L_18:
        /*003c*/ 	.word	0x00000000
        /*0040*/ 	.short	0x0004
        /*0042*/ 	.short	0x0020
        /*0044*/ 	.byte	0x00, 0xf4, 0x21, 0x00


	//----- nvinfo : EIATTR_KPARAM_INFO
	.align		4
.L_19:
        /*0048*/ 	.byte	0x04, 0x17
        /*004a*/ 	.short	(.L_21 - .L_20)
.L_20:
        /*004c*/ 	.word	0x00000000
        /*0050*/ 	.short	0x0003
        /*0052*/ 	.short	0x0018
        /*0054*/ 	.byte	0x00, 0xf4, 0x21, 0x00


	//----- nvinfo : EIATTR_KPARAM_INFO
	.align		4
.L_21:
        /*0058*/ 	.byte	0x04, 0x17
        /*005a*/ 	.short	(.L_23 - .L_22)
.L_22:
        /*005c*/ 	.word	0x00000000
        /*0060*/ 	.short	0x0002
        /*0062*/ 	.short	0x0010
        /*0064*/ 	.byte	0x00, 0xf4, 0x21, 0x00


	//----- nvinfo : EIATTR_KPARAM_INFO
	.align		4
.L_23:
        /*0068*/ 	.byte	0x04, 0x17
        /*006a*/ 	.short	(.L_25 - .L_24)
.L_24:
        /*006c*/ 	.word	0x00000000
        /*0070*/ 	.short	0x0001
        /*0072*/ 	.short	0x0008
        /*0074*/ 	.byte	0x00, 0xf4, 0x21, 0x00


	//----- nvinfo : EIATTR_KPARAM_INFO
	.align		4
.L_25:
        /*0078*/ 	.byte	0x04, 0x17
        /*007a*/ 	.short	(.L_27 - .L_26)
.L_26:
        /*007c*/ 	.word	0x00000000
        /*0080*/ 	.short	0x0000
        /*0082*/ 	.short	0x0000
        /*0084*/ 	.byte	0x00, 0xf4, 0x21, 0x00


	//----- nvinfo : EIATTR_SPARSE_MMA_MASK
	.align		4
.L_27:
        /*0088*/ 	.byte	0x03, 0x50
        /*008a*/ 	.short	0x0000


	//----- nvinfo : EIATTR_MAXREG_COUNT
	.align		4
        /*008c*/ 	.byte	0x03, 0x1b
        /*008e*/ 	.short	0x00ff


	//----- nvinfo : EIATTR_EXIT_INSTR_OFFSETS
	.align		4
        /*0090*/ 	.byte	0x04, 0x1c
        /*0092*/ 	.short	(.L_29 - .L_28)


	//   ....[0]....
.L_28:
        /*0094*/ 	.word	0x00000cd0


	//   ....[1]....
        /*0098*/ 	.word	0x00000da0


	//----- nvinfo : EIATTR_REQNTID
	.align		4
.L_29:
        /*009c*/ 	.byte	0x04, 0x10
        /*009e*/ 	.short	(.L_31 - .L_30)
.L_30:
        /*00a0*/ 	.word	0x00000080
        /*00a4*/ 	.word	0x00000001
        /*00a8*/ 	.word	0x00000001


	//----- nvinfo : EIATTR_CRS_STACK_SIZE
	.align		4
.L_31:
        /*00ac*/ 	.byte	0x04, 0x1e
        /*00ae*/ 	.short	(.L_33 - .L_32)
.L_32:
        /*00b0*/ 	.word	0x00000000


	//----- nvinfo : EIATTR_CBANK_PARAM_SIZE
	.align		4
.L_33:
        /*00b4*/ 	.byte	0x03, 0x19
        /*00b6*/ 	.short	0x0038


	//----- nvinfo : EIATTR_PARAM_CBANK
	.align		4
        /*00b8*/ 	.byte	0x04, 0x0a
        /*00ba*/ 	.short	(.L_35 - .L_34)
	.align		4
.L_34:
        /*00bc*/ 	.word	index@(.nv.constant0.triton_poi_fused__native_batch_norm_legit_no_training_mul_softplus_tanh_34)
        /*00c0*/ 	.short	0x0210
        /*00c2*/ 	.short	0x0038


	//----- nvinfo : EIATTR_SW_WAR
	.align		4
.L_35:
        /*00c4*/ 	.byte	0x04, 0x36
        /*00c6*/ 	.short	(.L_37 - .L_36)
.L_36:
        /*00c8*/ 	.word	0x00000008
.L_37:


//--------------------- .nv.callgraph             --------------------------
	.section	.nv.callgraph,"",@"SHT_CUDA_CALLGRAPH"
	.align	4
	.sectionentsize	8
	.align		4
        /*0000*/ 	.word	0x00000000
	.align		4
        /*0004*/ 	.word	0xffffffff
	.align		4
        /*0008*/ 	.word	0x00000000
	.align		4
        /*000c*/ 	.word	0xfffffffe
	.align		4
        /*0010*/ 	.word	0x00000000
	.align		4
        /*0014*/ 	.word	0xfffffffd
	.align		4
        /*0018*/ 	.word	0x00000000
	.align		4
        /*001c*/ 	.word	0xfffffffc


//--------------------- .nv.constant4             --------------------------
	.section	.nv.constant4,"a",@progbits
	.align	8
	.align		8
.nv.constant4:
        /*0000*/ 	.dword	_$_str
	.align		8
        /*0008*/ 	.dword	_$_str_$_2


//--------------------- .text.triton_poi_fused__native_batch_norm_legit_no_training_mul_softplus_tanh_34 --------------------------
	.section	.text.triton_poi_fused__native_batch_norm_legit_no_training_mul_softplus_tanh_34,"ax",@progbits
	.sectionflags	@"SHF_BARRIERS=1"
	.align	128
        .global         triton_poi_fused__native_batch_norm_legit_no_training_mul_softplus_tanh_34
        .type           triton_poi_fused__native_batch_norm_legit_no_training_mul_softplus_tanh_34,@function
        .size           triton_poi_fused__native_batch_norm_legit_no_training_mul_softplus_tanh_34,(.L_x_11 - triton_poi_fused__native_batch_norm_legit_no_training_mul_softplus_tanh_34)
        .other          triton_poi_fused__native_batch_norm_legit_no_training_mul_softplus_tanh_34,@"STO_CUDA_ENTRY STV_DEFAULT"
triton_poi_fused__native_batch_norm_legit_no_training_mul_softplus_tanh_34:
.text.triton_poi_fused__native_batch_norm_legit_no_training_mul_softplus_tanh_34:
[----:B------:R-:W0:Y:S01]  /*0000*/  LDC R1, c[0x0][0x28] ;  /* 0x00000a00ff017b82 */ /* 0x000e220000000800 */
[----:B------:R-:W1:Y:S07]  /*0010*/  S2R R11, SR_TID.X ;  /* 0x00000000000b7919 */ /* 0x000e6e0000002100 */
[----:B------:R-:W2:Y:S01]  /*0020*/  S2UR UR4, SR_CTAID.X ;  /* 0x00000000000479c3 */ /* 0x000ea20000002500 */
[----:B------:R-:W-:Y:S01]  /*0030*/  CS2R R6, SRZ ;  /* 0x0000000000067805 */ /* 0x000fe2000001ff00 */
[----:B------:R-:W-:Y:S01]  /*0040*/  ULDC.64 UR8, c[0x0][0x208] ;  /* 0x0000820000087ab9 */ /* 0x000fe20000000a00 */
[----:B------:R-:W3:Y:S05]  /*0050*/  S2R R9, SR_CTAID.Y ;  /* 0x0000000000097919 */ /* 0x000eea0000002600 */
[----:B------:R-:W4:Y:S08]  /*0060*/  LDC.64 R2, c[0x0][0x220] ;  /* 0x00008800ff027b82 */ /* 0x000f300000000a00 */
[----:B------:R-:W5:Y:S01]  /*0070*/  LDC.64 R14, c[0x0][0x210] ;  /* 0x00008400ff0e7b82 */ /* 0x000f620000000a00 */
[----:B--2---:R-:W-:-:S07]  /*0080*/  USHF.L.U32 UR4, UR4, 0x2, URZ ;  /* 0x0000000204047899 */ /* 0x004fce000800063f */
[----:B------:R-:W2:Y:S01]  /*0090*/  LDC.64 R20, c[0x0][0x218] ;  /* 0x00008600ff147b82 */ /* 0x000ea20000000a00 */
[----:B-1----:R-:W-:-:S07]  /*00a0*/  LOP3.LUT R10, R11, 0x1, RZ, 0xc0, !PT ;  /* 0x000000010b0a7812 */ /* 0x002fce00078ec0ff */
[----:B------:R-:W1:Y:S01]  /*00b0*/  LDC.64 R12, c[0x0][0x228] ;  /* 0x00008a00ff0c7b82 */ /* 0x000e620000000a00 */
[----:B------:R-:W-:-:S04]  /*00c0*/  LEA R19, R10, UR4, 0x1 ;  /* 0x000000040a137c11 */ /* 0x000fc8000f8e08ff */
[C---:B------:R-:W-:Y:S01]  /*00d0*/  ISETP.GE.AND P1, PT, R19.reuse, 0x200, PT ;  /* 0x000002001300780c */ /* 0x040fe20003f26270 */
[C---:B----4-:R-:W-:Y:S02]  /*00e0*/  IMAD.WIDE R2, R19.reuse, 0x4, R2 ;  /* 0x0000000413027825 */ /* 0x050fe400078e0202 */
[----:B------:R-:W4:Y:S10]  /*00f0*/  LDC.64 R16, c[0x0][0x230] ;  /* 0x00008c00ff107b82 */ /* 0x000f340000000a00 */
[----:B------:R1:W5:Y:S01]  /*0100*/  @!P1 LDG.E.EL.64 R6, desc[UR8][R2.64] ;  /* 0x0000000802069981 */ /* 0x000362000c2e1b00 */
[----:B------:R-:W-:Y:S01]  /*0110*/  SHF.R.U32.HI R8, RZ, 0x1, R11 ;  /* 0x00000001ff087819 */ /* 0x000fe2000001160b */
[----:B--2---:R-:W-:Y:S01]  /*0120*/  IMAD.WIDE R20, R19, 0x4, R20 ;  /* 0x0000000413147825 */ /* 0x004fe200078e0214 */
[----:B---3--:R-:W-:-:S02]  /*0130*/  SHF.L.U32 R9, R9, 0x6, RZ ;  /* 0x0000000609097819 */ /* 0x008fc400000006ff */
[----:B------:R-:W-:Y:S01]  /*0140*/  SGXT.U32 R8, R8, 0x6 ;  /* 0x000000060808781a */ /* 0x000fe20000000000 */
[----:B-1----:R-:W-:-:S03]  /*0150*/  IMAD.WIDE R12, R19, 0x4, R12 ;  /* 0x00000004130c7825 */ /* 0x002fc600078e020c */
[----:B------:R-:W-:Y:S02]  /*0160*/  LOP3.LUT R0, R9, R8, RZ, 0xfc, !PT ;  /* 0x0000000809007212 */ /* 0x000fe400078efcff */
[----:B0-----:R-:W-:Y:S02]  /*0170*/  CS2R R2, SRZ ;  /* 0x0000000000027805 */ /* 0x001fe4000001ff00 */
[C---:B------:R-:W-:Y:S01]  /*0180*/  ISETP.LT.AND P0, PT, R0.reuse, 0x40, !P1 ;  /* 0x000000400000780c */ /* 0x040fe20004f01270 */
[----:B----4-:R-:W-:Y:S01]  /*0190*/  IMAD.WIDE R22, R19, 0x4, R16 ;  /* 0x0000000413167825 */ /* 0x010fe200078e0210 */
[----:B------:R-:W-:-:S05]  /*01a0*/  LEA R5, R0, R19, 0x9 ;  /* 0x0000001300057211 */ /* 0x000fca00078e48ff */
[----:B-----5:R-:W-:Y:S01]  /*01b0*/  IMAD.WIDE R14, R5, 0x4, R14 ;  /* 0x00000004050e7825 */ /* 0x020fe200078e020e */
[----:B------:R-:W-:Y:S02]  /*01c0*/  CS2R R4, SRZ ;  /* 0x0000000000047805 */ /* 0x000fe4000001ff00 */
[----:B------:R-:W-:Y:S02]  /*01d0*/  CS2R R18, SRZ ;  /* 0x0000000000127805 */ /* 0x000fe4000001ff00 */
[----:B------:R-:W-:Y:S01]  /*01e0*/  CS2R R16, SRZ ;  /* 0x0000000000107805 */ /* 0x000fe2000001ff00 */
[----:B------:R0:W2:Y:S04]  /*01f0*/  @P0 LDG.E.EL.64 R2, desc[UR8][R14.64] ;  /* 0x000000080e020981 */ /* 0x0000a8000c2e1b00 */
[----:B------:R-:W2:Y:S04]  /*0200*/  @!P1 LDG.E.EL.64 R4, desc[UR8][R20.64] ;  /* 0x0000000814049981 */ /* 0x000ea8000c2e1b00 */
[----:B------:R1:W3:Y:S04]  /*0210*/  @!P1 LDG.E.EL.64 R18, desc[UR8][R12.64] ;  /* 0x000000080c129981 */ /* 0x0002e8000c2e1b00 */
[----:B------:R-:W3:Y:S01]  /*0220*/  @!P1 LDG.E.EL.64 R16, desc[UR8][R22.64] ;  /* 0x0000000816109981 */ /* 0x000ee2000c2e1b00 */
[----:B------:R-:W-:Y:S01]  /*0230*/  HFMA2.MMA R0, -RZ, RZ, 1.625, 0 ;  /* 0x3e800000ff007435 */ /* 0x000fe200000001ff */
[----:B0-----:R-:W-:Y:S01]  /*0240*/  MOV R15, 0x3d39bf78 ;  /* 0x3d39bf78000f7802 */ /* 0x001fe20000000f00 */
[----:B------:R-:W-:Y:S01]  /*0250*/  BSSY B0, `(.L_x_0) ;  /* 0x0000056000007945 */ /* 0x000fe20003800000 */
[----:B------:R-:W-:Y:S01]  /*0260*/  FADD R6, R6, 9.9999997473787516356e-06 ;  /* 0x3727c5ac06067421 */ /* 0x000fe20000000000 */
[----:B------:R-:W-:-:S03]  /*0270*/  FADD R7, R7, 9.9999997473787516356e-06 ;  /* 0x3727c5ac07077421 */ /* 0x000fc60000000000 */
[----:B------:R-:W0:Y:S08]  /*0280*/  MUFU.SQRT R24, R6 ;  /* 0x0000000600187308 */ /* 0x000e300000002000 */
[----:B------:R4:W5:Y:S01]  /*0290*/  MUFU.SQRT R14, R7 ;  /* 0x00000007000e7308 */ /* 0x0009620000002000 */
[C---:B0-----:R-:W-:Y:S02]  /*02a0*/  FSETP.GT.AND P0, PT, R24.reuse, 8.50705917302346158658e+37, PT ;  /* 0x7e8000001800780b */ /* 0x041fe40003f04000 */
[----:B------:R-:W-:-:S02]  /*02b0*/  FSETP.GEU.AND P2, PT, R24, 1.175494350822287508e-38, PT ;  /* 0x008000001800780b */ /* 0x000fc40003f4e000 */
[----:B----4-:R-:W-:Y:S02]  /*02c0*/  FSEL R7, R0, 1, P0 ;  /* 0x3f80000000077808 */ /* 0x010fe40000000000 */
[C---:B-----5:R-:W-:Y:S02]  /*02d0*/  FSETP.GT.AND P1, PT, R14.reuse, 8.50705917302346158658e+37, PT ;  /* 0x7e8000000e00780b */ /* 0x060fe40003f24000 */
[----:B------:R-:W-:Y:S01]  /*02e0*/  FSETP.GEU.AND P3, PT, R14, 1.175494350822287508e-38, PT ;  /* 0x008000000e00780b */ /* 0x000fe20003f6e000 */
[----:B--2---:R-:W-:Y:S01]  /*02f0*/  FADD R2, -R4, R2 ;  /* 0x0000000204027221 */ /* 0x004fe20000000100 */
[----:B-1----:R-:W-:-:S03]  /*0300*/  FSEL R13, R0, 1, P1 ;  /* 0x3f800000000d7808 */ /* 0x002fc60000800000 */
[----:B------:R-:W-:Y:S01]  /*0310*/  @P0 FMUL R24, R24, 0.25 ;  /* 0x3e80000018180820 */ /* 0x000fe20000400000 */
[----:B------:R-:W-:Y:S01]  /*0320*/  FADD R3, -R5, R3 ;  /* 0x0000000305037221 */ /* 0x000fe20000000100 */
[----:B------:R-:W-:Y:S02]  /*0330*/  @!P2 FMUL R7, R7, 16777216 ;  /* 0x4b8000000707a820 */ /* 0x000fe40000400000 */
[----:B------:R-:W-:Y:S02]  /*0340*/  @!P2 FMUL R24, R24, 16777216 ;  /* 0x4b8000001818a820 */ /* 0x000fe40000400000 */
[----:B------:R-:W-:-:S04]  /*0350*/  @P1 FMUL R14, R14, 0.25 ;  /* 0x3e8000000e0e1820 */ /* 0x000fc80000400000 */
[----:B------:R-:W0:Y:S01]  /*0360*/  MUFU.RCP R24, R24 ;  /* 0x0000001800187308 */ /* 0x000e220000001000 */
[----:B------:R-:W-:Y:S01]  /*0370*/  @!P3 FMUL R13, R13, 16777216 ;  /* 0x4b8000000d0db820 */ /* 0x000fe20000400000 */
[----:B------:R-:W-:-:S06]  /*0380*/  @!P3 FMUL R14, R14, 16777216 ;  /* 0x4b8000000e0eb820 */ /* 0x000fcc0000400000 */
[----:B------:R-:W1:Y:S01]  /*0390*/  MUFU.RCP R14, R14 ;  /* 0x0000000e000e7308 */ /* 0x000e620000001000 */
[----:B0-----:R-:W-:-:S04]  /*03a0*/  FMUL R7, R24, R7 ;  /* 0x0000000718077220 */ /* 0x001fc80000400000 */
[----:B------:R-:W-:Y:S01]  /*03b0*/  FMUL R7, R2, R7 ;  /* 0x0000000702077220 */ /* 0x000fe20000400000 */
[----:B-1----:R-:W-:-:S03]  /*03c0*/  FMUL R2, R14, R13 ;  /* 0x0000000d0e027220 */ /* 0x002fc60000400000 */
[----:B---3--:R-:W-:Y:S01]  /*03d0*/  FFMA R16, R7, R18, R16 ;  /* 0x0000001207107223 */ /* 0x008fe20000000010 */
[----:B------:R-:W-:-:S03]  /*03e0*/  FMUL R2, R3, R2 ;  /* 0x0000000203027220 */ /* 0x000fc60000400000 */
[----:B------:R-:W-:Y:S01]  /*03f0*/  FMUL R4, R16, 1.4426950216293334961 ;  /* 0x3fb8aa3b10047820 */ /* 0x000fe20000400000 */
[----:B------:R-:W-:-:S04]  /*0400*/  FFMA R17, R2, R19, R17 ;  /* 0x0000001302117223 */ /* 0x000fc80000000011 */
[----:B------:R-:W-:Y:S01]  /*0410*/  FSETP.GEU.AND P0, PT, R4, -126, PT ;  /* 0xc2fc00000400780b */ /* 0x000fe20003f0e000 */
[----:B------:R-:W-:-:S05]  /*0420*/  FMUL R6, R17, 1.4426950216293334961 ;  /* 0x3fb8aa3b11067820 */ /* 0x000fca0000400000 */
[----:B------:R-:W-:-:S07]  /*0430*/  FSETP.GEU.AND P1, PT, R6, -126, PT ;  /* 0xc2fc00000600780b */ /* 0x000fce0003f2e000 */
[----:B------:R-:W-:-:S04]  /*0440*/  @!P0 FMUL R4, R4, 0.5 ;  /* 0x3f00000004048820 */ /* 0x000fc80000400000 */
[----:B------:R-:W0:Y:S02]  /*0450*/  MUFU.EX2 R2, R4 ;  /* 0x0000000400027308 */ /* 0x000e240000000800 */
[----:B------:R-:W-:-:S06]  /*0460*/  @!P1 FMUL R6, R6, 0.5 ;  /* 0x3f00000006069820 */ /* 0x000fcc0000400000 */
[----:B------:R-:W1:Y:S01]  /*0470*/  MUFU.EX2 R3, R6 ;  /* 0x0000000600037308 */ /* 0x000e620000000800 */
[----:B0-----:R-:W-:Y:S01]  /*0480*/  @!P0 FMUL R2, R2, R2 ;  /* 0x0000000202028220 */ /* 0x001fe20000400000 */
[----:B------:R-:W-:-:S03]  /*0490*/  FSETP.GT.AND P0, PT, R16, 20, PT ;  /* 0x41a000001000780b */ /* 0x000fc60003f04000 */
[C---:B------:R-:W-:Y:S01]  /*04a0*/  FADD.FTZ.RZ R5, R2.reuse, 1 ;  /* 0x3f80000002057421 */ /* 0x040fe2000001c000 */
[----:B------:R-:W-:Y:S01]  /*04b0*/  ISETP.GE.U32.AND P2, PT, R2, 0x7f800000, PT ;  /* 0x7f8000000200780c */ /* 0x000fe20003f46070 */
[----:B-1----:R-:W-:-:S03]  /*04c0*/  @!P1 FMUL R3, R3, R3 ;  /* 0x0000000303039220 */ /* 0x002fc60000400000 */
[----:B------:R-:W-:Y:S01]  /*04d0*/  IADD3 R5, R5, -0x3f400000, RZ ;  /* 0xc0c0000005057810 */ /* 0x000fe20007ffe0ff */
[----:B------:R-:W-:-:S03]  /*04e0*/  FADD.FTZ.RZ R7, R3, 1 ;  /* 0x3f80000003077421 */ /* 0x000fc6000001c000 */
[----:B------:R-:W-:Y:S02]  /*04f0*/  LOP3.LUT R5, R5, 0xff800000, RZ, 0xc0, !PT ;  /* 0xff80000005057812 */ /* 0x000fe400078ec0ff */
[----:B------:R-:W-:Y:S02]  /*0500*/  ISETP.GE.U32.AND P1, PT, R3, 0x7f800000, PT ;  /* 0x7f8000000300780c */ /* 0x000fe40003f26070 */
[----:B------:R-:W-:Y:S02]  /*0510*/  IADD3 R7, R7, -0x3f400000, RZ ;  /* 0xc0c0000007077810 */ /* 0x000fe40007ffe0ff */
[----:B------:R-:W-:Y:S02]  /*0520*/  IADD3 R13, -R5, 0x40800000, RZ ;  /* 0x40800000050d7810 */ /* 0x000fe40007ffe1ff */
[----:B------:R-:W-:Y:S02]  /*0530*/  LOP3.LUT R4, R7, 0xff800000, RZ, 0xc0, !PT ;  /* 0xff80000007047812 */ /* 0x000fe400078ec0ff */
[----:B------:R-:W-:Y:S01]  /*0540*/  IADD3 R7, R2, -R5, RZ ;  /* 0x8000000502077210 */ /* 0x000fe20007ffe0ff */
[----:B------:R-:W-:Y:S01]  /*0550*/  FFMA.FTZ R6, R13, R0, -1 ;  /* 0xbf8000000d067423 */ /* 0x000fe20000010000 */
[----:B------:R-:W-:-:S02]  /*0560*/  IADD3 R13, -R4, 0x40800000, RZ ;  /* 0x40800000040d7810 */ /* 0x000fc40007ffe1ff */
[----:B------:R-:W-:Y:S01]  /*0570*/  IADD3 R12, R3, -R4, RZ ;  /* 0x80000004030c7210 */ /* 0x000fe20007ffe0ff */
[----:B------:R-:W-:Y:S01]  /*0580*/  FADD R6, R7, R6 ;  /* 0x0000000607067221 */ /* 0x000fe20000000000 */
[----:B------:R-:W-:Y:S01]  /*0590*/  I2FP.F32.S32 R4, R4 ;  /* 0x0000000400047245 */ /* 0x000fe20000201400 */
[----:B------:R-:W-:Y:S01]  /*05a0*/  FFMA.FTZ R13, R13, R0, -1 ;  /* 0xbf8000000d0d7423 */ /* 0x000fe20000010000 */
[----:B------:R-:W-:Y:S01]  /*05b0*/  I2FP.F32.S32 R5, R5 ;  /* 0x0000000500057245 */ /* 0x000fe20000201400 */
[----:B------:R-:W-:Y:S02]  /*05c0*/  FFMA.FTZ R7, R6, -R15, 0.10546888411045074463 ;  /* 0x3dd8001206077423 */ /* 0x000fe4000001080f */
[----:B------:R-:W-:Y:S01]  /*05d0*/  FADD R0, R12, R13 ;  /* 0x0000000d0c007221 */ /* 0x000fe20000000000 */
[----:B------:R-:W-:Y:S01]  /*05e0*/  FMUL R4, R4, 1.1920928955078125e-07 ;  /* 0x3400000004047820 */ /* 0x000fe20000400000 */
[----:B------:R-:W-:Y:S01]  /*05f0*/  FFMA.FTZ R7, R6, R7, -0.13229703903198242188 ;  /* 0xbe0778e006077423 */ /* 0x000fe20000010007 */
[----:B------:R-:W-:Y:S01]  /*0600*/  FMUL R5, R5, 1.1920928955078125e-07 ;  /* 0x3400000005057820 */ /* 0x000fe20000400000 */
[----:B------:R-:W-:-:S02]  /*0610*/  FFMA.FTZ R13, R0, -R15, 0.10546888411045074463 ;  /* 0x3dd80012000d7423 */ /* 0x000fc4000001080f */
[----:B------:R-:W-:Y:S02]  /*0620*/  FFMA.FTZ R7, R6, R7, 0.14491446316242218018 ;  /* 0x3e14647506077423 */ /* 0x000fe40000010007 */
[----:B------:R-:W-:Y:S02]  /*0630*/  FFMA.FTZ R13, R0, R13, -0.13229703903198242188 ;  /* 0xbe0778e0000d7423 */ /* 0x000fe4000001000d */
[----:B------:R-:W-:Y:S02]  /*0640*/  FFMA.FTZ R7, R6, R7, -0.16641564667224884033 ;  /* 0xbe2a68dd06077423 */ /* 0x000fe40000010007 */
[----:B------:R-:W-:Y:S02]  /*0650*/  FFMA.FTZ R13, R0, R13, 0.14491446316242218018 ;  /* 0x3e146475000d7423 */ /* 0x000fe4000001000d */
[----:B------:R-:W-:Y:S02]  /*0660*/  FFMA.FTZ R7, R6, R7, 0.19988867640495300293 ;  /* 0x3e4caf9e06077423 */ /* 0x000fe40000010007 */
[----:B------:R-:W-:-:S02]  /*0670*/  FFMA.FTZ R13, R0, R13, -0.16641564667224884033 ;  /* 0xbe2a68dd000d7423 */ /* 0x000fc4000001000d */
[----:B------:R-:W-:Y:S02]  /*0680*/  FFMA.FTZ R7, R6, R7, -0.25000196695327758789 ;  /* 0xbe80004206077423 */ /* 0x000fe40000010007 */
[----:B------:R-:W-:Y:S02]  /*0690*/  FFMA.FTZ R13, R0, R13, 0.19988867640495300293 ;  /* 0x3e4caf9e000d7423 */ /* 0x000fe4000001000d */
[----:B------:R-:W-:Y:S02]  /*06a0*/  FFMA.FTZ R7, R6, R7, 0.33333510160446166992 ;  /* 0x3eaaaae606077423 */ /* 0x000fe40000010007 */
[----:B------:R-:W-:Y:S02]  /*06b0*/  FFMA.FTZ R13, R0, R13, -0.25000196695327758789 ;  /* 0xbe800042000d7423 */ /* 0x000fe4000001000d */
[----:B------:R-:W-:Y:S02]  /*06c0*/  FFMA.FTZ R7, R6, R7, -0.5 ;  /* 0xbf00000006077423 */ /* 0x000fe40000010007 */
[----:B------:R-:W-:-:S02]  /*06d0*/  FFMA.FTZ R13, R0, R13, 0.33333510160446166992 ;  /* 0x3eaaaae6000d7423 */ /* 0x000fc4000001000d */
[----:B------:R-:W-:Y:S02]  /*06e0*/  FMUL R7, R6, R7 ;  /* 0x0000000706077220 */ /* 0x000fe40000400000 */
[----:B------:R-:W-:Y:S02]  /*06f0*/  FFMA.FTZ R13, R0, R13, -0.5 ;  /* 0xbf000000000d7423 */ /* 0x000fe4000001000d */
[----:B------:R-:W-:Y:S02]  /*0700*/  FFMA.FTZ R6, R6, R7, R6 ;  /* 0x0000000706067223 */ /* 0x000fe40000010006 */
[C---:B------:R-:W-:Y:S02]  /*0710*/  FMUL R13, R0.reuse, R13 ;  /* 0x0000000d000d7220 */ /* 0x040fe40000400000 */
[----:B------:R-:W-:Y:S02]  /*0720*/  FFMA.FTZ R5, R5, 0.69314718246459960938, R6 ;  /* 0x3f31721805057823 */ /* 0x000fe40000010006 */
[----:B------:R-:W-:-:S04]  /*0730*/  FFMA.FTZ R13, R0, R13, R0 ;  /* 0x0000000d000d7223 */ /* 0x000fc80000010000 */
[----:B------:R-:W-:Y:S01]  /*0740*/  FFMA.FTZ R4, R4, 0.69314718246459960938, R13 ;  /* 0x3f31721804047823 */ /* 0x000fe2000001000d */
[----:B------:R-:W-:Y:S06]  /*0750*/  @!P2 BRA `(.L_x_1) ;  /* 0x000000000014a947 */ /* 0x000fec0003800000 */
[C---:B------:R-:W-:Y:S02]  /*0760*/  ISETP.GE.AND P2, PT, R2.reuse, -0x407fffff, PT ;  /* 0xbf8000010200780c */ /* 0x040fe40003f46270 */
[----:B------:R-:W-:-:S11]  /*0770*/  FSETP.NEU.AND P3, PT, R2, RZ, PT ;  /* 0x000000ff0200720b */ /* 0x000fd60003f6d000 */
[----:B------:R-:W-:-:S05]  /*0780*/  @P2 MOV R7, 0x7f800000 ;  /* 0x7f80000000072802 */ /* 0x000fca0000000f00 */
[----:B------:R-:W-:-:S05]  /*0790*/  @P2 FFMA.FTZ R5, R2, R7, +INF ;  /* 0x7f80000002052423 */ /* 0x000fca0000010007 */
[----:B------:R-:W-:-:S07]  /*07a0*/  FSEL R5, R5, -RZ, P3 ;  /* 0x800000ff05057208 */ /* 0x000fce0001800000 */
.L_x_1:
[----:B------:R-:W-:Y:S05]  /*07b0*/  BSYNC B0 ;  /* 0x0000000000007941 */ /* 0x000fea0003800000 */
.L_x_0:
[----:B------:R-:W-:Y:S04]  /*07c0*/  BSSY B0, `(.L_x_2) ;  /* 0x0000007000007945 */ /* 0x000fe80003800000 */
[----:B------:R-:W-:Y:S05]  /*07d0*/  @!P1 BRA `(.L_x_3) ;  /* 0x0000000000149947 */ /* 0x000fea0003800000 */
[C---:B------:R-:W-:Y:S02]  /*07e0*/  ISETP.GE.AND P1, PT, R3.reuse, -0x407fffff, PT ;  /* 0xbf8000010300780c */ /* 0x040fe40003f26270 */
[----:B------:R-:W-:-:S11]  /*07f0*/  FSETP.NEU.AND P2, PT, R3, RZ, PT ;  /* 0x000000ff0300720b */ /* 0x000fd60003f4d000 */
[----:B------:R-:W-:-:S05]  /*0800*/  @P1 MOV R0, 0x7f800000 ;  /* 0x7f80000000001802 */ /* 0x000fca0000000f00 */
[----:B------:R-:W-:-:S05]  /*0810*/  @P1 FFMA.FTZ R4, R3, R0, +INF ;  /* 0x7f80000003041423 */ /* 0x000fca0000010000 */
[----:B------:R-:W-:-:S07]  /*0820*/  FSEL R4, R4, -RZ, P2 ;  /* 0x800000ff04047208 */ /* 0x000fce0001000000 */
.L_x_3:
[----:B------:R-:W-:Y:S05]  /*0830*/  BSYNC B0 ;  /* 0x0000000000007941 */ /* 0x000fea0003800000 */
.L_x_2:
[----:B------:R-:W-:Y:S01]  /*0840*/  FSEL R5, R16, R5, P0 ;  /* 0x0000000510057208 */ /* 0x000fe20000000000 */
[----:B------:R-:W-:Y:S01]  /*0850*/  BSSY B0, `(.L_x_4) ;  /* 0x0000017000007945 */ /* 0x000fe20003800000 */
[----:B------:R-:W-:-:S03]  /*0860*/  FSETP.GT.AND P0, PT, R17, 20, PT ;  /* 0x41a000001100780b */ /* 0x000fc60003f04000 */
[----:B------:R-:W-:Y:S01]  /*0870*/  FADD.FTZ R6, |R5|, -RZ ;  /* 0x800000ff05067221 */ /* 0x000fe20000010200 */
[----:B------:R-:W-:-:S04]  /*0880*/  FSEL R2, R17, R4, P0 ;  /* 0x0000000411027208 */ /* 0x000fc80000000000 */
[----:B------:R-:W-:-:S13]  /*0890*/  FSETP.GE.AND P1, PT, R6, 0.60000002384185791016, PT ;  /* 0x3f19999a0600780b */ /* 0x000fda0003f26000 */
[----:B------:R-:W-:Y:S05]  /*08a0*/  @!P1 BRA `(.L_x_5) ;  /* 0x0000000000289947 */ /* 0x000fea0003800000 */
[C---:B------:R-:W-:Y:S01]  /*08b0*/  FMUL R0, R6.reuse, 2.8853900432586669922 ;  /* 0x4038aa3b06007820 */ /* 0x040fe20000400000 */
[----:B------:R-:W-:Y:S01]  /*08c0*/  IMAD.MOV.U32 R3, RZ, RZ, 0x3f800000 ;  /* 0x3f800000ff037424 */ /* 0x000fe200078e00ff */
[----:B------:R-:W-:-:S04]  /*08d0*/  FSETP.GE.AND P0, PT, R6, 9.010913848876953125, PT ;  /* 0x41102cb40600780b */ /* 0x000fc80003f06000 */
[----:B------:R-:W0:Y:S02]  /*08e0*/  MUFU.EX2 R0, R0 ;  /* 0x0000000000007308 */ /* 0x000e240000000800 */
[----:B0-----:R-:W-:-:S06]  /*08f0*/  FADD R4, R0, 1 ;  /* 0x3f80000000047421 */ /* 0x001fcc0000000000 */
[----:B------:R-:W0:Y:S02]  /*0900*/  MUFU.RCP R4, R4 ;  /* 0x0000000400047308 */ /* 0x000e240000001000 */
[----:B0-----:R-:W-:-:S05]  /*0910*/  FFMA.FTZ R3, R4, -2, R3 ;  /* 0xc000000004037823 */ /* 0x001fca0000010003 */
[----:B------:R-:W-:-:S04]  /*0920*/  FSEL R3, R3, 1, !P0 ;  /* 0x3f80000003037808 */ /* 0x000fc80004000000 */
[----:B------:R-:W-:Y:S01]  /*0930*/  LOP3.LUT R3, R3, 0x80000000, R5, 0xf8, !PT ;  /* 0x8000000003037812 */ /* 0x000fe200078ef805 */
[----:B------:R-:W-:Y:S06]  /*0940*/  BRA `(.L_x_6) ;  /* 0x00000000001c7947 */ /* 0x000fec0003800000 */
.L_x_5:
[----:B------:R-:W-:Y:S01]  /*0950*/  HFMA2.MMA R0, -RZ, RZ, 1.125, -9232 ;  /* 0x3c80f082ff007435 */ /* 0x000fe200000001ff */
[----:B------:R-:W-:-:S09]  /*0960*/  FMUL R3, R5, R5 ;  /* 0x0000000505037220 */ /* 0x000fd20000400000 */
[----:B------:R-:W-:-:S04]  /*0970*/  FFMA.FTZ R0, R3, R0, -0.052303962409496307373 ;  /* 0xbd563cae03007423 */ /* 0x000fc80000010000 */
[----:B------:R-:W-:-:S04]  /*0980*/  FFMA.FTZ R0, R3, R0, 0.1331529766321182251 ;  /* 0x3e08594103007423 */ /* 0x000fc80000010000 */
[----:B------:R-:W-:-:S04]  /*0990*/  FFMA.FTZ R0, R3, R0, -0.33332768082618713379 ;  /* 0xbeaaa9ed03007423 */ /* 0x000fc80000010000 */
[----:B------:R-:W-:-:S04]  /*09a0*/  FFMA.FTZ R0, R3, R0, RZ ;  /* 0x0000000003007223 */ /* 0x000fc800000100ff */
[----:B------:R-:W-:-:S07]  /*09b0*/  FFMA.FTZ R3, R5, R0, R5 ;  /* 0x0000000005037223 */ /* 0x000fce0000010005 */
.L_x_6:
[----:B------:R-:W-:Y:S05]  /*09c0*/  BSYNC B0 ;  /* 0x0000000000007941 */ /* 0x000fea0003800000 */
.L_x_4:
[----:B------:R-:W-:Y:S01]  /*09d0*/  FADD.FTZ R6, |R2|, -RZ ;  /* 0x800000ff02067221 */ /* 0x000fe20000010200 */
[----:B------:R-:W-:Y:S04]  /*09e0*/  BSSY B0, `(.L_x_7) ;  /* 0x0000014000007945 */ /* 0x000fe80003800000 */
[----:B------:R-:W-:-:S13]  /*09f0*/  FSETP.GE.AND P0, PT, R6, 0.60000002384185791016, PT ;  /* 0x3f19999a0600780b */ /* 0x000fda0003f06000 */
[----:B------:R-:W-:Y:S05]  /*0a00*/  @!P0 BRA `(.L_x_8) ;  /* 0x0000000000288947 */ /* 0x000fea0003800000 */
[C---:B------:R-:W-:Y:S01]  /*0a10*/  FMUL R0, R6.reuse, 2.8853900432586669922 ;  /* 0x4038aa3b06007820 */ /* 0x040fe20000400000 */
[----:B------:R-:W-:Y:S02]  /*0a20*/  MOV R5, 0x3f800000 ;  /* 0x3f80000000057802 */ /* 0x000fe40000000f00 */
[----:B------:R-:W-:-:S03]  /*0a30*/  FSETP.GE.AND P0, PT, R6, 9.010913848876953125, PT ;  /* 0x41102cb40600780b */ /* 0x000fc60003f06000 */
[----:B------:R-:W0:Y:S02]  /*0a40*/  MUFU.EX2 R0, R0 ;  /* 0x0000000000007308 */ /* 0x000e240000000800 */
[----:B0-----:R-:W-:-:S06]  /*0a50*/  FADD R4, R0, 1 ;  /* 0x3f80000000047421 */ /* 0x001fcc0000000000 */
[----:B------:R-:W0:Y:S02]  /*0a60*/  MUFU.RCP R4, R4 ;  /* 0x0000000400047308 */ /* 0x000e240000001000 */
[----:B0-----:R-:W-:-:S05]  /*0a70*/  FFMA.FTZ R5, R4, -2, R5 ;  /* 0xc000000004057823 */ /* 0x001fca0000010005 */
[----:B------:R-:W-:-:S04]  /*0a80*/  FSEL R5, R5, 1, !P0 ;  /* 0x3f80000005057808 */ /* 0x000fc80004000000 */
[----:B------:R-:W-:Y:S01]  /*0a90*/  LOP3.LUT R2, R5, 0x80000000, R2, 0xf8, !PT ;  /* 0x8000000005027812 */ /* 0x000fe200078ef802 */
[----:B------:R-:W-:Y:S06]  /*0aa0*/  BRA `(.L_x_9) ;  /* 0x00000000001c7947 */ /* 0x000fec0003800000 */
.L_x_8:
[----:B------:R-:W-:Y:S01]  /*0ab0*/  HFMA2.MMA R0, -RZ, RZ, 1.125, -9232 ;  /* 0x3c80f082ff007435 */ /* 0x000fe200000001ff */
[----:B------:R-:W-:-:S09]  /*0ac0*/  FMUL R5, R2, R2 ;  /* 0x0000000202057220 */ /* 0x000fd20000400000 */
[----:B------:R-:W-:-:S04]  /*0ad0*/  FFMA.FTZ R0, R5, R0, -0.052303962409496307373 ;  /* 0xbd563cae05007423 */ /* 0x000fc80000010000 */
[----:B------:R-:W-:-:S04]  /*0ae0*/  FFMA.FTZ R0, R5, R0, 0.1331529766321182251 ;  /* 0x3e08594105007423 */ /* 0x000fc80000010000 */
[----:B------:R-:W-:-:S04]  /*0af0*/  FFMA.FTZ R0, R5, R0, -0.33332768082618713379 ;  /* 0xbeaaa9ed05007423 */ /* 0x000fc80000010000 */
[----:B------:R-:W-:-:S04]  /*0b00*/  FFMA.FTZ R5, R5, R0, RZ ;  /* 0x0000000005057223 */ /* 0x000fc800000100ff */
[----:B------:R-:W-:-:S07]  /*0b10*/  FFMA.FTZ R2, R2, R5, R2 ;  /* 0x0000000502027223 */ /* 0x000fce0000010002 */
.L_x_9:
[----:B------:R-:W-:Y:S05]  /*0b20*/  BSYNC B0 ;  /* 0x0000000000007941 */ /* 0x000fea0003800000 */
.L_x_7:
[----:B------:R-:W0:Y:S01]  /*0b30*/  S2UR UR6, SR_CgaCtaId ;  /* 0x00000000000679c3 */ /* 0x000e220000008800 */
[----:B------:R-:W-:Y:S01]  /*0b40*/  UMOV UR5, 0x400 ;  /* 0x0000040000057882 */ /* 0x000fe20000000000 */
[----:B------:R-:W-:Y:S01]  /*0b50*/  SHF.L.U32 R5, R10, 0x7, RZ ;  /* 0x000000070a057819 */ /* 0x000fe200000006ff */
[----:B------:R-:W-:Y:S01]  /*0b60*/  FMUL R17, R17, R2 ;  /* 0x0000000211117220 */ /* 0x000fe20000400000 */
[----:B------:R-:W-:Y:S01]  /*0b70*/  SHF.L.U32 R2, R11, 0x1, RZ ;  /* 0x000000010b027819 */ /* 0x000fe200000006ff */
[----:B------:R-:W-:Y:S01]  /*0b80*/  FMUL R3, R16, R3 ;  /* 0x0000000310037220 */ /* 0x000fe20000400000 */
[----:B------:R-:W-:Y:S02]  /*0b90*/  LOP3.LUT R8, R5, R8, RZ, 0xfc, !PT ;  /* 0x0000000805087212 */ /* 0x000fe400078efcff */
[----:B------:R-:W-:Y:S02]  /*0ba0*/  LOP3.LUT R9, R9, 0x3e, R2, 0xf8, !PT ;  /* 0x0000003e09097812 */ /* 0x000fe400078ef802 */
[----:B------:R-:W-:-:S02]  /*0bb0*/  SHF.R.U32.HI R0, RZ, 0x5, R11 ;  /* 0x00000005ff007819 */ /* 0x000fc4000001160b */
[----:B------:R-:W-:Y:S01]  /*0bc0*/  SHF.R.U32.HI R4, RZ, 0x2, R11 ;  /* 0x00000002ff047819 */ /* 0x000fe2000001160b */
[----:B------:R-:W-:Y:S01]  /*0bd0*/  IMAD.SHL.U32 R11, R11, 0x8, RZ ;  /* 0x000000080b0b7824 */ /* 0x000fe200078e00ff */
[----:B------:R-:W-:Y:S02]  /*0be0*/  SGXT.U32 R0, R0, 0x2 ;  /* 0x000000020000781a */ /* 0x000fe40000000000 */
[----:B------:R-:W-:Y:S02]  /*0bf0*/  LOP3.LUT R4, R4, 0x18, RZ, 0xc0, !PT ;  /* 0x0000001804047812 */ /* 0x000fe400078ec0ff */
[----:B------:R-:W-:Y:S02]  /*0c00*/  LOP3.LUT R0, R0, UR4, RZ, 0xfc, !PT ;  /* 0x0000000400007c12 */ /* 0x000fe4000f8efcff */
[----:B------:R-:W-:Y:S02]  /*0c10*/  LOP3.LUT R11, R11, 0x3f8, RZ, 0xc0, !PT ;  /* 0x000003f80b0b7812 */ /* 0x000fe400078ec0ff */
[----:B------:R-:W-:Y:S01]  /*0c20*/  ISETP.GE.AND P0, PT, R0, 0x200, PT ;  /* 0x000002000000780c */ /* 0x000fe20003f06270 */
[----:B0-----:R-:W-:-:S03]  /*0c30*/  UPRMT UR5, UR6, 0x654, UR5 ;  /* 0x0000065406057896 */ /* 0x001fc60008000005 */
[----:B------:R-:W-:-:S03]  /*0c40*/  ISETP.LT.AND P0, PT, R9, 0x40, !P0 ;  /* 0x000000400900780c */ /* 0x000fc60004701270 */
[----:B------:R-:W-:Y:S02]  /*0c50*/  LEA R7, R10, UR5, 0x4 ;  /* 0x000000050a077c11 */ /* 0x000fe4000f8e20ff */
[----:B------:R-:W-:Y:S02]  /*0c60*/  LEA.HI R5, R5, UR5, RZ, 0x1d ;  /* 0x0000000505057c11 */ /* 0x000fe4000f8fe8ff */
[C---:B------:R-:W-:Y:S02]  /*0c70*/  LEA R2, R8.reuse, R7, 0x2 ;  /* 0x0000000708027211 */ /* 0x040fe400078e10ff */
[----:B------:R-:W-:Y:S02]  /*0c80*/  LEA R8, R8, R5, 0x2 ;  /* 0x0000000508087211 */ /* 0x000fe400078e10ff */
[----:B------:R-:W-:Y:S01]  /*0c90*/  IADD3 R11, R11, UR5, R4 ;  /* 0x000000050b0b7c10 */ /* 0x000fe2000fffe004 */
[----:B------:R0:W-:Y:S04]  /*0ca0*/  STS [R2], R3 ;  /* 0x0000000302007388 */ /* 0x0001e80000000800 */
[----:B------:R0:W-:Y:S01]  /*0cb0*/  STS [R8+0x108], R17 ;  /* 0x0001081108007388 */ /* 0x0001e20000000800 */
[----:B------:R-:W-:Y:S06]  /*0cc0*/  BAR.SYNC.DEFER_BLOCKING 0x0 ;  /* 0x0000000000007b1d */ /* 0x000fec0000010000 */
[----:B0-----:R-:W-:Y:S05]  /*0cd0*/  @!P0 EXIT ;  /* 0x000000000000894d */ /* 0x001fea0003800000 */
[----:B------:R-:W0:Y:S01]  /*0ce0*/  LDS.64 R10, [R11] ;  /* 0x000000000b0a7984 */ /* 0x000e220000000a00 */
[----:B------:R-:W-:Y:S01]  /*0cf0*/  SHF.R.S32.HI R4, RZ, 0x1f, R9 ;  /* 0x0000001fff047819 */ /* 0x000fe20000011409 */
[----:B------:R-:W1:Y:S03]  /*0d00*/  LDC.64 R2, c[0x0][0x238] ;  /* 0x00008e00ff027b82 */ /* 0x000e660000000a00 */
[----:B------:R-:W-:-:S04]  /*0d10*/  LEA.HI R4, R4, R9, RZ, 0x4 ;  /* 0x0000000904047211 */ /* 0x000fc800078f20ff */
[C---:B------:R-:W-:Y:S02]  /*0d20*/  LOP3.LUT R6, R4.reuse, 0xfffffff0, RZ, 0xc0, !PT ;  /* 0xfffffff004067812 */ /* 0x040fe400078ec0ff */
[----:B------:R-:W-:Y:S02]  /*0d30*/  SHF.L.U32 R4, R4, 0x9, RZ ;  /* 0x0000000904047819 */ /* 0x000fe400000006ff */
[----:B------:R-:W-:Y:S02]  /*0d40*/  IADD3 R9, R9, -R6, RZ ;  /* 0x8000000609097210 */ /* 0x000fe40007ffe0ff */
[----:B------:R-:W-:Y:S02]  /*0d50*/  LOP3.LUT R4, R4, 0xffffe000, RZ, 0xc0, !PT ;  /* 0xffffe00004047812 */ /* 0x000fe400078ec0ff */
[----:B------:R-:W-:-:S04]  /*0d60*/  LEA R9, R0, R9, 0x4 ;  /* 0x0000000900097211 */ /* 0x000fc800078e20ff */
[----:B------:R-:W-:-:S05]  /*0d70*/  IADD3 R9, R9, R4, RZ ;  /* 0x0000000409097210 */ /* 0x000fca0007ffe0ff */
[----:B-1----:R-:W-:-:S05]  /*0d80*/  IMAD.WIDE R2, R9, 0x4, R2 ;  /* 0x0000000409027825 */ /* 0x002fca00078e0202 */
[----:B0-----:R-:W-:Y:S01]  /*0d90*/  STG.E.64 desc[UR8][R2.64], R10 ;  /* 0x0000000a02007986 */ /* 0x001fe2000c101b08 */
[----:B------:R-:W-:Y:S05]  /*0da0*/  EXIT ;  /* 0x000000000000794d */ /* 0x000fea0003800000 */
.L_x_10:
[----:B------:R-:W-:-:S00]  /*0db0*/  BRA `(.L_x_10) ;  /* 0xfffffffc00fc7947 */ /* 0x000fc0000383ffff */
[----:B------:R-:W-:-:S00]  /*0dc0*/  NOP ;  /* 0x0000000000007918 */ /* 0x000fc00000000000 */
        /* <DEDUP_REMOVED lines=11> */
.L_x_11:


//--------------------- .nv.global.init           --------------------------
	.section	.nv.global.init,"aw",@progbits
.nv.global.init:
	.type		_$_str,@object
	.size		_$_str,(_$_str_$_2 - _$_str)
_$_str:
        /*0000*/ 	.byte	0x5f, 0x5f, 0x43, 0x55, 0x44, 0x41, 0x5f, 0x46, 0x54, 0x5a, 0x00
	.type		_$_str_$_2,@object
	.size		_$_str_$_2,(.L_1 - _$_str_$_2)
_$_str_$_2:
        /*000b*/ 	.byte	0x5f, 0x5f, 0x43, 0x55, 0x44, 0x41, 0x5f, 0x50, 0x52, 0x45, 0x43, 0x5f, 0x53, 0x51, 0x52, 0x54
        /*001b*/ 	.byte	0x00
.L_1:


//--------------------- .nv.shared.triton_poi_fused__native_batch_norm_legit_no_training_mul_softplus_tanh_34 --------------------------
	.section	.nv.shared.triton_poi_fused__native_batch_norm_legit_no_training_mul_softplus_tanh_34,"aw",@nobits
	.sectionflags	@""
	.align	16
	.zero		1024


//--------------------- .nv.constant0.triton_poi_fused__native_batch_norm_legit_no_training_mul_softplus_tanh_34 --------------------------
	.section	.nv.constant0.triton_poi_fused__native_batch_norm_legit_no_training_mul_softplus_tanh_34,"a",@progbits
	.sectionflags	@""
	.align	4
.nv.constant0.triton_poi_fused__native_batch_norm_legit_no_training_mul_softplus_tanh_34:
	.zero		584
